	.headerflags	@"EF_CUDA_TEXMODE_UNIFIED EF_CUDA_64BIT_ADDRESS EF_CUDA_ACCELERATORS EF_CUDA_SM90 EF_CUDA_VIRTUAL_SM(EF_CUDA_SM90)"
	.elftype	@"ET_EXEC"


//--------------------- .nv.info                  --------------------------
	.section	.nv.info,"",@"SHT_CUDA_INFO"
	.align	4


	//----- nvinfo : EIATTR_REGCOUNT
	.align		4
        /*0000*/ 	.byte	0x04, 0x2f
        /*0002*/ 	.short	(.L_3 - .L_2)
	.align		4
.L_2:
        /*0004*/ 	.word	index@(triton_poi_fused__native_batch_norm_legit_no_training_cat_relu_61)
        /*0008*/ 	.word	0x00000017


	//----- nvinfo : EIATTR_MIN_STACK_SIZE
	.align		4
.L_3:
        /*000c*/ 	.byte	0x04, 0x12
        /*000e*/ 	.short	(.L_5 - .L_4)
	.align		4
.L_4:
        /*0010*/ 	.word	index@(triton_poi_fused__native_batch_norm_legit_no_training_cat_relu_61)
        /*0014*/ 	.word	0x00000000


	//----- nvinfo : EIATTR_FRAME_SIZE
	.align		4
.L_5:
        /*0018*/ 	.byte	0x04, 0x11
        /*001a*/ 	.short	(.L_7 - .L_6)
	.align		4
.L_6:
        /*001c*/ 	.word	index@(triton_poi_fused__native_batch_norm_legit_no_training_cat_relu_61)
        /*0020*/ 	.word	0x00000000


	//----- nvinfo : EIATTR_MIN_STACK_SIZE
	.align		4
.L_7:
        /*0024*/ 	.byte	0x04, 0x12
        /*0026*/ 	.short	(.L_9 - .L_8)
	.align		4
.L_8:
        /*0028*/ 	.word	index@(triton_poi_fused__native_batch_norm_legit_no_training_cat_relu_61)
        /*002c*/ 	.word	0x00000000
.L_9:


//--------------------- .nv.info.triton_poi_fused__native_batch_norm_legit_no_training_cat_relu_61 --------------------------
	.section	.nv.info.triton_poi_fused__native_batch_norm_legit_no_training_cat_relu_61,"",@"SHT_CUDA_INFO"
	.sectionflags	@""
	.align	4


	//----- nvinfo : EIATTR_CUDA_API_VERSION
	.align		4
        /*0000*/ 	.byte	0x04, 0x37
        /*0002*/ 	.short	(.L_11 - .L_10)
.L_10:
        /*0004*/ 	.word	0x0000007c


	//----- nvinfo : EIATTR_KPARAM_INFO
	.align		4
.L_11:
        /*0008*/ 	.byte	0x04, 0x17
        /*000a*/ 	.short	(.L_13 - .L_12)
.L_12:
        /*000c*/ 	.word	0x00000000
        /*0010*/ 	.short	0x0008
        /*0012*/ 	.short	0x0040
        /*0014*/ 	.byte	0x00, 0xf0, 0x11, 0x00


	//----- nvinfo : EIATTR_KPARAM_INFO
	.align		4
.L_13:
        /*0018*/ 	.byte	0x04, 0x17
        /*001a*/ 	.short	(.L_15 - .L_14)
.L_14:
        /*001c*/ 	.word	0x00000000
        /*0020*/ 	.short	0x0007
        /*0022*/ 	.short	0x0038
        /*0024*/ 	.byte	0x00, 0xf4, 0x21, 0x00


	//----- nvinfo : EIATTR_KPARAM_INFO
	.align		4
.L_15:
        /*0028*/ 	.byte	0x04, 0x17
        /*002a*/ 	.short	(.L_17 - .L_16)
.L_16:
        /*002c*/ 	.word	0x00000000
        /*0030*/ 	.short	0x0006
        /*0032*/ 	.short	0x0030
        /*0034*/ 	.byte	0x00, 0xf4, 0x21, 0x00


	//----- nvinfo : EIATTR_KPARAM_INFO
	.align		4
.L_17:
        /*0038*/ 	.byte	0x04, 0x17
        /*003a*/ 	.short	(.L_19 - .L_18)
.L_18:
        /*003c*/ 	.word	0x00000000
        /*0040*/ 	.short	0x0005
        /*0042*/ 	.short	0x0028
        /*0044*/ 	.byte	0x00, 0xf4, 0x21, 0x00


	//----- nvinfo : EIATTR_KPARAM_INFO
	.align		4
.L_19:
        /*0048*/ 	.byte	0x04, 0x17
        /*004a*/ 	.short	(.L_21 - .L_20)
.L_20:
        /*004c*/ 	.word	0x00000000
        /*0050*/ 	.short	0x0004
        /*0052*/ 	.short	0x0020
        /*0054*/ 	.byte	0x00, 0xf4, 0x21, 0x00


	//----- nvinfo : EIATTR_KPARAM_INFO
	.align		4
.L_21:
        /*0058*/ 	.byte	0x04, 0x17
        /*005a*/ 	.short	(.L_23 - .L_22)
.L_22:
        /*005c*/ 	.word	0x00000000
        /*0060*/ 	.short	0x0003
        /*0062*/ 	.short	0x0018
        /*0064*/ 	.byte	0x00, 0xf4, 0x21, 0x00


	//----- nvinfo : EIATTR_KPARAM_INFO
	.align		4
.L_23:
        /*0068*/ 	.byte	0x04, 0x17
        /*006a*/ 	.short	(.L_25 - .L_24)
.L_24:
        /*006c*/ 	.word	0x00000000
        /*0070*/ 	.short	0x0002
        /*0072*/ 	.short	0x0010
        /*0074*/ 	.byte	0x00, 0xf4, 0x21, 0x00


	//----- nvinfo : EIATTR_KPARAM_INFO
	.align		4
.L_25:
        /*0078*/ 	.byte	0x04, 0x17
        /*007a*/ 	.short	(.L_27 - .L_26)
.L_26:
        /*007c*/ 	.word	0x00000000
        /*0080*/ 	.short	0x0001
        /*0082*/ 	.short	0x0008
        /*0084*/ 	.byte	0x00, 0xf4, 0x21, 0x00


	//----- nvinfo : EIATTR_KPARAM_INFO
	.align		4
.L_27:
        /*0088*/ 	.byte	0x04, 0x17
        /*008a*/ 	.short	(.L_29 - .L_28)
.L_28:
        /*008c*/ 	.word	0x00000000
        /*0090*/ 	.short	0x0000
        /*0092*/ 	.short	0x0000
        /*0094*/ 	.byte	0x00, 0xf4, 0x21, 0x00


	//----- nvinfo : EIATTR_SPARSE_MMA_MASK
	.align		4
.L_29:
        /*0098*/ 	.byte	0x03, 0x50
        /*009a*/ 	.short	0x0000


	//----- nvinfo : EIATTR_MAXREG_COUNT
	.align		4
        /*009c*/ 	.byte	0x03, 0x1b
        /*009e*/ 	.short	0x00ff


	//----- nvinfo : EIATTR_EXIT_INSTR_OFFSETS
	.align		4
        /*00a0*/ 	.byte	0x04, 0x1c
        /*00a2*/ 	.short	(.L_31 - .L_30)


	//   ....[0]....
.L_30:
        /*00a4*/ 	.word	0x000004d0


	//   ....[1]....
        /*00a8*/ 	.word	0x000004f0


	//----- nvinfo : EIATTR_REQNTID
	.align		4
.L_31:
        /*00ac*/ 	.byte	0x04, 0x10
        /*00ae*/ 	.short	(.L_33 - .L_32)
.L_32:
        /*00b0*/ 	.word	0x00000080
        /*00b4*/ 	.word	0x00000001
        /*00b8*/ 	.word	0x00000001


	//----- nvinfo : EIATTR_CBANK_PARAM_SIZE
	.align		4
.L_33:
        /*00bc*/ 	.byte	0x03, 0x19
        /*00be*/ 	.short	0x0044


	//----- nvinfo : EIATTR_PARAM_CBANK
	.align		4
        /*00c0*/ 	.byte	0x04, 0x0a
        /*00c2*/ 	.short	(.L_35 - .L_34)
	.align		4
.L_34:
        /*00c4*/ 	.word	index@(.nv.constant0.triton_poi_fused__native_batch_norm_legit_no_training_cat_relu_61)
        /*00c8*/ 	.short	0x0210
        /*00ca*/ 	.short	0x0044


	//----- nvinfo : EIATTR_SW_WAR
	.align		4
.L_35:
        /*00cc*/ 	.byte	0x04, 0x36
        /*00ce*/ 	.short	(.L_37 - .L_36)
.L_36:
        /*00d0*/ 	.word	0x00000008
.L_37:


//--------------------- .nv.callgraph             --------------------------
	.section	.nv.callgraph,"",@"SHT_CUDA_CALLGRAPH"
	.align	4
	.sectionentsize	8
	.align		4
        /*0000*/ 	.word	0x00000000
	.align		4
        /*0004*/ 	.word	0xffffffff
	.align		4
        /*0008*/ 	.word	0x00000000
	.align		4
        /*000c*/ 	.word	0xfffffffe
	.align		4
        /*0010*/ 	.word	0x00000000
	.align		4
        /*0014*/ 	.word	0xfffffffd
	.align		4
        /*0018*/ 	.word	0x00000000
	.align		4
        /*001c*/ 	.word	0xfffffffc


//--------------------- .nv.constant4             --------------------------
	.section	.nv.constant4,"a",@progbits
	.align	8
	.align		8
.nv.constant4:
        /*0000*/ 	.dword	_$_str
	.align		8
        /*0008*/ 	.dword	_$_str_$_2


//--------------------- .text.triton_poi_fused__native_batch_norm_legit_no_training_cat_relu_61 --------------------------
	.section	.text.triton_poi_fused__native_batch_norm_legit_no_training_cat_relu_61,"ax",@progbits
	.align	128
        .global         triton_poi_fused__native_batch_norm_legit_no_training_cat_relu_61
        .type           triton_poi_fused__native_batch_norm_legit_no_training_cat_relu_61,@function
        .size           triton_poi_fused__native_batch_norm_legit_no_training_cat_relu_61,(.L_x_1 - triton_poi_fused__native_batch_norm_legit_no_training_cat_relu_61)
        .other          triton_poi_fused__native_batch_norm_legit_no_training_cat_relu_61,@"STO_CUDA_ENTRY STV_DEFAULT"
triton_poi_fused__native_batch_norm_legit_no_training_cat_relu_61:
.text.triton_poi_fused__native_batch_norm_legit_no_training_cat_relu_61:
[----:B------:R-:W0:Y:S01]  /*0000*/  LDC R1, c[0x0][0x28] ;  /* 0x00000a00ff017b82 */ /* 0x000e220000000800 */
[----:B------:R-:W1:Y:S07]  /*0010*/  S2R R0, SR_TID.X ;  /* 0x0000000000007919 */ /* 0x000e6e0000002100 */
[----:B------:R-:W2:Y:S01]  /*0020*/  LDC.64 R12, c[0x0][0x228] ;  /* 0x00008a00ff0c7b82 */ /* 0x000ea20000000a00 */
[----:B------:R-:W-:Y:S01]  /*0030*/  ULDC.64 UR4, c[0x0][0x208] ;  /* 0x0000820000047ab9 */ /* 0x000fe20000000a00 */
[----:B------:R-:W-:Y:S01]  /*0040*/  ULDC.64 UR6, c[0x0][0x218] ;  /* 0x0000860000067ab9 */ /* 0x000fe20000000a00 */
[----:B------:R-:W3:Y:S05]  /*0050*/  S2R R3, SR_CTAID.X ;  /* 0x0000000000037919 */ /* 0x000eea0000002500 */
[----:B------:R-:W4:Y:S08]  /*0060*/  LDC.64 R10, c[0x0][0x210] ;  /* 0x00008400ff0a7b82 */ /* 0x000f300000000a00 */
[----:B------:R-:W5:Y:S01]  /*0070*/  LDC.64 R8, c[0x0][0x220] ;  /* 0x00008800ff087b82 */ /* 0x000f620000000a00 */
[----:B-1----:R-:W-:-:S05]  /*0080*/  LOP3.LUT R0, R0, 0x7f, RZ, 0xc0, !PT ;  /* 0x0000007f00007812 */ /* 0x002fca00078ec0ff */
[----:B---3--:R-:W-:-:S05]  /*0090*/  IMAD R0, R3, 0x80, R0 ;  /* 0x0000008003007824 */ /* 0x008fca00078e0200 */
[----:B------:R-:W-:Y:S02]  /*00a0*/  SHF.R.S32.HI R3, RZ, 0x1f, R0 ;  /* 0x0000001fff037819 */ /* 0x000fe40000011400 */
[----:B------:R-:W-:Y:S02]  /*00b0*/  ISETP.GE.AND P0, PT, R0, 0x3400, PT ;  /* 0x000034000000780c */ /* 0x000fe40003f06270 */
[----:B------:R-:W-:-:S04]  /*00c0*/  LEA.HI R4, R3, R0, RZ, 0x2 ;  /* 0x0000000003047211 */ /* 0x000fc800078f10ff */
[----:B------:R-:W-:-:S05]  /*00d0*/  SHF.R.S32.HI R3, RZ, 0x2, R4 ;  /* 0x00000002ff037819 */ /* 0x000fca0000011404 */
[----:B------:R-:W-:-:S05]  /*00e0*/  IMAD.HI R2, R3, 0x4ec4ec4f, RZ ;  /* 0x4ec4ec4f03027827 */ /* 0x000fca00078e02ff */
[----:B------:R-:W-:-:S04]  /*00f0*/  SHF.R.U32.HI R5, RZ, 0x1f, R2 ;  /* 0x0000001fff057819 */ /* 0x000fc80000011602 */
[----:B------:R-:W-:-:S05]  /*0100*/  LEA.HI.SX32 R2, R2, R5, 0x18 ;  /* 0x0000000502027211 */ /* 0x000fca00078fc2ff */
[----:B------:R-:W-:Y:S02]  /*0110*/  IMAD R3, R2, -0x340, R3 ;  /* 0xfffffcc002037824 */ /* 0x000fe400078e0203 */
[----:B------:R-:W-:Y:S02]  /*0120*/  IMAD.MOV.U32 R2, RZ, RZ, RZ ;  /* 0x000000ffff027224 */ /* 0x000fe400078e00ff */
[----:B--2---:R-:W-:-:S05]  /*0130*/  IMAD.WIDE R12, R3, 0x4, R12 ;  /* 0x00000004030c7825 */ /* 0x004fca00078e020c */
[----:B------:R1:W2:Y:S01]  /*0140*/  @!P0 LDG.E.EL R2, desc[UR4][R12.64] ;  /* 0x000000040c028981 */ /* 0x0002a2000c2e1900 */
[----:B------:R-:W-:Y:S01]  /*0150*/  IMAD.HI R5, R0, 0x4ec4ec4f, RZ ;  /* 0x4ec4ec4f00057827 */ /* 0x000fe200078e02ff */
[----:B------:R-:W-:Y:S02]  /*0160*/  LOP3.LUT R15, R4, 0xfffffffc, RZ, 0xc0, !PT ;  /* 0xfffffffc040f7812 */ /* 0x000fe400078ec0ff */
[C---:B------:R-:W-:Y:S01]  /*0170*/  ISETP.GE.AND P1, PT, R3.reuse, 0x320, PT ;  /* 0x000003200300780c */ /* 0x040fe20003f26270 */
[----:B------:R-:W-:Y:S01]  /*0180*/  IMAD.SHL.U32 R14, R3, 0x4, RZ ;  /* 0x00000004030e7824 */ /* 0x000fe200078e00ff */
[----:B------:R-:W-:Y:S01]  /*0190*/  SHF.R.U32.HI R6, RZ, 0x1f, R5 ;  /* 0x0000001fff067819 */ /* 0x000fe20000011605 */
[C---:B------:R-:W-:Y:S01]  /*01a0*/  IMAD.IADD R15, R0.reuse, 0x1, -R15 ;  /* 0x00000001000f7824 */ /* 0x040fe200078e0a0f */
[----:B------:R-:W-:Y:S02]  /*01b0*/  ISETP.LT.AND P2, PT, R0, 0x3400, !P1 ;  /* 0x000034000000780c */ /* 0x000fe40004f41270 */
[----:B------:R-:W-:-:S02]  /*01c0*/  LEA.HI.SX32 R17, R5, R6, 0x16 ;  /* 0x0000000605117211 */ /* 0x000fc400078fb2ff */
[----:B------:R-:W3:Y:S01]  /*01d0*/  LDC.64 R6, c[0x0][0x230] ;  /* 0x00008c00ff067b82 */ /* 0x000ee20000000a00 */
[----:B------:R-:W-:Y:S02]  /*01e0*/  ISETP.GT.AND P3, PT, R3, 0x31f, !P0 ;  /* 0x0000031f0300780c */ /* 0x000fe40004764270 */
[C---:B------:R-:W-:Y:S02]  /*01f0*/  IMAD.SHL.U32 R16, R17.reuse, 0x80, RZ ;  /* 0x0000008011107824 */ /* 0x040fe400078e00ff */
[----:B-1----:R-:W-:-:S03]  /*0200*/  IMAD R12, R17, -0xd00, R0 ;  /* 0xfffff300110c7824 */ /* 0x002fc600078e0200 */
[----:B------:R-:W1:Y:S01]  /*0210*/  LDC.64 R4, c[0x0][0x238] ;  /* 0x00008e00ff047b82 */ /* 0x000e620000000a00 */
[----:B------:R-:W-:Y:S01]  /*0220*/  IADD3 R19, P4, P5, R14, R15, R16 ;  /* 0x0000000f0e137210 */ /* 0x000fe20007d9e010 */
[----:B------:R-:W-:Y:S01]  /*0230*/  IMAD R17, R17, 0xc80, R12 ;  /* 0x00000c8011117824 */ /* 0x000fe200078e020c */
[----:B------:R-:W-:Y:S02]  /*0240*/  SHF.R.S32.HI R13, RZ, 0x1f, R16 ;  /* 0x0000001fff0d7819 */ /* 0x000fe40000011410 */
[----:B------:R-:W-:Y:S01]  /*0250*/  SHF.R.S32.HI R15, RZ, 0x1f, R15 ;  /* 0x0000001fff0f7819 */ /* 0x000fe2000001140f */
[----:B----4-:R-:W-:Y:S01]  /*0260*/  IMAD.WIDE R16, R17, 0x4, R10 ;  /* 0x0000000411107825 */ /* 0x010fe200078e020a */
[----:B------:R-:W-:Y:S02]  /*0270*/  SHF.R.S32.HI R14, RZ, 0x1f, R14 ;  /* 0x0000001fff0e7819 */ /* 0x000fe4000001140e */
[----:B------:R-:W-:Y:S02]  /*0280*/  CS2R R10, SRZ ;  /* 0x00000000000a7805 */ /* 0x000fe4000001ff00 */
[----:B------:R-:W-:-:S02]  /*0290*/  IADD3.X R14, R14, R15, R13, P4, P5 ;  /* 0x0000000f0e0e7210 */ /* 0x000fc400027ea40d */
[----:B------:R-:W-:Y:S02]  /*02a0*/  CS2R R12, SRZ ;  /* 0x00000000000c7805 */ /* 0x000fe4000001ff00 */
[----:B------:R-:W-:-:S04]  /*02b0*/  LEA R18, P4, R19, UR6, 0x2 ;  /* 0x0000000613127c11 */ /* 0x000fc8000f8810ff */
[----:B------:R-:W-:Y:S01]  /*02c0*/  LEA.HI.X R19, R19, UR7, R14, 0x2, P4 ;  /* 0x0000000713137c11 */ /* 0x000fe2000a0f140e */
[----:B------:R2:W4:Y:S01]  /*02d0*/  @P2 LDG.E R12, desc[UR4][R16.64] ;  /* 0x00000004100c2981 */ /* 0x000522000c1e1900 */
[----:B-----5:R-:W-:-:S03]  /*02e0*/  IMAD.WIDE R8, R3, 0x4, R8 ;  /* 0x0000000403087825 */ /* 0x020fc600078e0208 */
[----:B------:R-:W5:Y:S01]  /*02f0*/  @P3 LDG.E R10, desc[UR4][R18.64+-0x3200] ;  /* 0xffce0004120a3981 */ /* 0x000f62000c1e1900 */
[----:B------:R-:W-:-:S03]  /*0300*/  IMAD.MOV.U32 R20, RZ, RZ, RZ ;  /* 0x000000ffff147224 */ /* 0x000fc600078e00ff */
[----:B------:R-:W5:Y:S01]  /*0310*/  @!P0 LDG.E.EL R11, desc[UR4][R8.64] ;  /* 0x00000004080b8981 */ /* 0x000f62000c2e1900 */
[----:B---3--:R-:W-:-:S04]  /*0320*/  IMAD.WIDE R6, R3, 0x4, R6 ;  /* 0x0000000403067825 */ /* 0x008fc800078e0206 */
[----:B-1----:R-:W-:Y:S01]  /*0330*/  IMAD.WIDE R14, R3, 0x4, R4 ;  /* 0x00000004030e7825 */ /* 0x002fe200078e0204 */
[----:B------:R1:W3:Y:S01]  /*0340*/  @!P0 LDG.E.EL R13, desc[UR4][R6.64] ;  /* 0x00000004060d8981 */ /* 0x0002e2000c2e1900 */
[----:B------:R-:W1:Y:S03]  /*0350*/  LDC.64 R4, c[0x0][0x240] ;  /* 0x00009000ff047b82 */ /* 0x000e660000000a00 */
[----:B------:R-:W3:Y:S01]  /*0360*/  @!P0 LDG.E.EL R20, desc[UR4][R14.64] ;  /* 0x000000040e148981 */ /* 0x000ee2000c2e1900 */
[----:B01----:R-:W-:-:S04]  /*0370*/  IMAD.WIDE R4, R0, 0x4, R4 ;  /* 0x0000000400047825 */ /* 0x003fc800078e0204 */
[----:B--2---:R-:W-:Y:S01]  /*0380*/  FADD R16, R2, 9.9999997473787516356e-06 ;  /* 0x3727c5ac02107421 */ /* 0x004fe20000000000 */
[----:B------:R-:W-:-:S03]  /*0390*/  IMAD.MOV.U32 R2, RZ, RZ, 0x3e800000 ;  /* 0x3e800000ff027424 */ /* 0x000fc600078e00ff */
[----:B------:R-:W0:Y:S02]  /*03a0*/  MUFU.SQRT R17, R16 ;  /* 0x0000001000117308 */ /* 0x000e240000002000 */
[C---:B0-----:R-:W-:Y:S02]  /*03b0*/  FSETP.GT.AND P4, PT, R17.reuse, 8.50705917302346158658e+37, PT ;  /* 0x7e8000001100780b */ /* 0x041fe40003f84000 */
[C---:B------:R-:W-:Y:S02]  /*03c0*/  FSETP.GEU.AND P5, PT, R17.reuse, 1.175494350822287508e-38, PT ;  /* 0x008000001100780b */ /* 0x040fe40003fae000 */
[----:B------:R-:W-:Y:S02]  /*03d0*/  FSEL R6, R2, 1, P4 ;  /* 0x3f80000002067808 */ /* 0x000fe40002000000 */
[----:B------:R-:W0:Y:S07]  /*03e0*/  LDC.64 R2, c[0x0][0x248] ;  /* 0x00009200ff027b82 */ /* 0x000e2e0000000a00 */
[----:B------:R-:W-:-:S02]  /*03f0*/  @P4 FMUL R17, R17, 0.25 ;  /* 0x3e80000011114820 */ /* 0x000fc40000400000 */
[----:B------:R-:W-:Y:S02]  /*0400*/  @!P5 FMUL R6, R6, 16777216 ;  /* 0x4b8000000606d820 */ /* 0x000fe40000400000 */
[----:B------:R-:W-:Y:S01]  /*0410*/  @!P5 FMUL R17, R17, 16777216 ;  /* 0x4b8000001111d820 */ /* 0x000fe20000400000 */
[----:B----4-:R-:W-:-:S05]  /*0420*/  SEL R12, R12, RZ, P2 ;  /* 0x000000ff0c0c7207 */ /* 0x010fca0001000000 */
[----:B------:R-:W1:Y:S01]  /*0430*/  MUFU.RCP R17, R17 ;  /* 0x0000001100117308 */ /* 0x000e620000001000 */
[----:B-----5:R-:W-:-:S05]  /*0440*/  @P1 SEL R12, R10, RZ, P3 ;  /* 0x000000ff0a0c1207 */ /* 0x020fca0001800000 */
[----:B------:R-:W-:Y:S01]  /*0450*/  FADD R11, R12, -R11 ;  /* 0x8000000b0c0b7221 */ /* 0x000fe20000000000 */
[----:B------:R2:W-:Y:S01]  /*0460*/  @!P0 STG.E desc[UR4][R4.64], R12 ;  /* 0x0000000c04008986 */ /* 0x0005e2000c101904 */
[----:B0-----:R-:W-:-:S04]  /*0470*/  IMAD.WIDE R2, R0, 0x4, R2 ;  /* 0x0000000400027825 */ /* 0x001fc800078e0202 */
[----:B-1----:R-:W-:-:S04]  /*0480*/  FMUL R6, R17, R6 ;  /* 0x0000000611067220 */ /* 0x002fc80000400000 */
[----:B------:R-:W-:-:S04]  /*0490*/  FMUL R11, R11, R6 ;  /* 0x000000060b0b7220 */ /* 0x000fc80000400000 */
[----:B---3--:R-:W-:-:S05]  /*04a0*/  FFMA R11, R11, R13, R20 ;  /* 0x0000000d0b0b7223 */ /* 0x008fca0000000014 */
[----:B------:R-:W-:-:S04]  /*04b0*/  FSETP.GEU.AND P1, PT, R11, RZ, PT ;  /* 0x000000ff0b00720b */ /* 0x000fc80003f2e000 */
[----:B------:R-:W-:Y:S01]  /*04c0*/  FSEL R11, R11, RZ, P1 ;  /* 0x000000ff0b0b7208 */ /* 0x000fe20000800000 */
[----:B--2---:R-:W-:Y:S08]  /*04d0*/  @P0 EXIT ;  /* 0x000000000000094d */ /* 0x004ff00003800000 */
[----:B------:R-:W-:Y:S01]  /*04e0*/  STG.E desc[UR4][R2.64], R11 ;  /* 0x0000000b02007986 */ /* 0x000fe2000c101904 */
[----:B------:R-:W-:Y:S05]  /*04f0*/  EXIT ;  /* 0x000000000000794d */ /* 0x000fea0003800000 */
.L_x_0:
[----:B------:R-:W-:-:S00]  /*0500*/  BRA `(.L_x_0) ;  /* 0xfffffffc00fc7947 */ /* 0x000fc0000383ffff */
[----:B------:R-:W-:-:S00]  /*0510*/  NOP ;  /* 0x0000000000007918 */ /* 0x000fc00000000000 */
        /* <DEDUP_REMOVED lines=14> */
.L_x_1:


//--------------------- .nv.global.init           --------------------------
	.section	.nv.global.init,"aw",@progbits
.nv.global.init:
	.type		_$_str,@object
	.size		_$_str,(_$_str_$_2 - _$_str)
_$_str:
        /*0000*/ 	.byte	0x5f, 0x5f, 0x43, 0x55, 0x44, 0x41, 0x5f, 0x46, 0x54, 0x5a, 0x00
	.type		_$_str_$_2,@object
	.size		_$_str_$_2,(.L_1 - _$_str_$_2)
_$_str_$_2:
        /*000b*/ 	.byte	0x5f, 0x5f, 0x43, 0x55, 0x44, 0x41, 0x5f, 0x50, 0x52, 0x45, 0x43, 0x5f, 0x53, 0x51, 0x52, 0x54
        /*001b*/ 	.byte	0x00
.L_1:


//--------------------- .nv.constant0.triton_poi_fused__native_batch_norm_legit_no_training_cat_relu_61 --------------------------
	.section	.nv.constant0.triton_poi_fused__native_batch_norm_legit_no_training_cat_relu_61,"a",@progbits
	.sectionflags	@""
	.align	4
.nv.constant0.triton_poi_fused__native_batch_norm_legit_no_training_cat_relu_61:
	.zero		596
